//
// Generated by NVIDIA NVVM Compiler
//
// Compiler Build ID: CL-36424714
// Cuda compilation tools, release 13.0, V13.0.88
// Based on NVVM 20.0.0
//

.version 9.0
.target sm_100
.address_size 64

	// .globl	_Z9gpukerneliPdS_S_

.visible .entry _Z9gpukerneliPdS_S_(
	.param .u32 _Z9gpukerneliPdS_S__param_0,
	.param .u64 .ptr .align 1 _Z9gpukerneliPdS_S__param_1,
	.param .u64 .ptr .align 1 _Z9gpukerneliPdS_S__param_2,
	.param .u64 .ptr .align 1 _Z9gpukerneliPdS_S__param_3
)
{
	.reg .pred 	%p<13>;
	.reg .b32 	%r<55>;
	.reg .b64 	%rd<50>;
	.reg .b64 	%fd<55>;

	ld.param.u32 	%r25, [_Z9gpukerneliPdS_S__param_0];
	ld.param.u64 	%rd5, [_Z9gpukerneliPdS_S__param_1];
	ld.param.u64 	%rd6, [_Z9gpukerneliPdS_S__param_2];
	cvta.to.global.u64 	%rd1, %rd6;
	cvta.to.global.u64 	%rd2, %rd5;
	mov.u32 	%r26, %ctaid.y;
	mov.u32 	%r27, %ntid.y;
	mov.u32 	%r28, %tid.y;
	mad.lo.s32 	%r47, %r26, %r27, %r28;
	mov.u32 	%r29, %ctaid.x;
	mov.u32 	%r2, %ntid.x;
	mov.u32 	%r30, %tid.x;
	mad.lo.s32 	%r3, %r29, %r2, %r30;
	setp.ge.s32 	%p1, %r47, %r25;
	@%p1 bra 	$L__BB0_4;
	and.b32  	%r4, %r25, 7;
	and.b32  	%r5, %r25, 2147483640;
	shl.b32 	%r6, %r25, 3;
	mov.u32 	%r31, %nctaid.x;
	mul.lo.s32 	%r7, %r2, %r31;
	mul.wide.s32 	%rd43, %r25, 8;
$L__BB0_2:
	setp.lt.s32 	%p2, %r3, %r25;
	@%p2 bra 	$L__BB0_5;
$L__BB0_3:
	mov.u32 	%r45, %ntid.y;
	mov.u32 	%r46, %nctaid.y;
	mad.lo.s32 	%r47, %r45, %r46, %r47;
	setp.lt.s32 	%p12, %r47, %r25;
	@%p12 bra 	$L__BB0_2;
$L__BB0_4:
	ret;
$L__BB0_5:
	mul.lo.s32 	%r10, %r47, %r25;
	cvt.u64.u32 	%rd38, %r10;
	mov.u32 	%r48, %r3;
$L__BB0_6:
	ld.param.u64 	%rd49, [_Z9gpukerneliPdS_S__param_3];
	add.s32 	%r33, %r25, -1;
	setp.lt.u32 	%p3, %r33, 7;
	add.s32 	%r34, %r48, %r10;
	cvta.to.global.u64 	%rd7, %rd49;
	mul.wide.s32 	%rd8, %r34, 8;
	add.s64 	%rd3, %rd7, %rd8;
	ld.global.f64 	%fd52, [%rd3];
	mov.b32 	%r53, 0;
	@%p3 bra 	$L__BB0_9;
	and.b32  	%r35, %r25, 2147483640;
	neg.s32 	%r51, %r35;
	mov.u32 	%r49, %r10;
	mov.u32 	%r50, %r48;
$L__BB0_8:
	.pragma "nounroll";
	mul.wide.u32 	%rd9, %r49, 8;
	add.s64 	%rd10, %rd2, %rd9;
	ld.global.f64 	%fd9, [%rd10];
	mul.wide.s32 	%rd11, %r50, 8;
	add.s64 	%rd12, %rd1, %rd11;
	ld.global.f64 	%fd10, [%rd12];
	fma.rn.f64 	%fd11, %fd9, %fd10, %fd52;
	st.global.f64 	[%rd3], %fd11;
	ld.global.f64 	%fd12, [%rd10+8];
	mul.wide.s32 	%rd13, %r25, 8;
	add.s64 	%rd14, %rd12, %rd13;
	ld.global.f64 	%fd13, [%rd14];
	fma.rn.f64 	%fd14, %fd12, %fd13, %fd11;
	st.global.f64 	[%rd3], %fd14;
	ld.global.f64 	%fd15, [%rd10+16];
	add.s64 	%rd15, %rd14, %rd13;
	ld.global.f64 	%fd16, [%rd15];
	fma.rn.f64 	%fd17, %fd15, %fd16, %fd14;
	st.global.f64 	[%rd3], %fd17;
	ld.global.f64 	%fd18, [%rd10+24];
	add.s64 	%rd16, %rd15, %rd13;
	ld.global.f64 	%fd19, [%rd16];
	fma.rn.f64 	%fd20, %fd18, %fd19, %fd17;
	st.global.f64 	[%rd3], %fd20;
	ld.global.f64 	%fd21, [%rd10+32];
	add.s64 	%rd17, %rd16, %rd13;
	ld.global.f64 	%fd22, [%rd17];
	fma.rn.f64 	%fd23, %fd21, %fd22, %fd20;
	st.global.f64 	[%rd3], %fd23;
	ld.global.f64 	%fd24, [%rd10+40];
	add.s64 	%rd18, %rd17, %rd13;
	ld.global.f64 	%fd25, [%rd18];
	fma.rn.f64 	%fd26, %fd24, %fd25, %fd23;
	st.global.f64 	[%rd3], %fd26;
	ld.global.f64 	%fd27, [%rd10+48];
	add.s64 	%rd19, %rd18, %rd13;
	ld.global.f64 	%fd28, [%rd19];
	fma.rn.f64 	%fd29, %fd27, %fd28, %fd26;
	st.global.f64 	[%rd3], %fd29;
	ld.global.f64 	%fd30, [%rd10+56];
	add.s64 	%rd20, %rd19, %rd13;
	ld.global.f64 	%fd31, [%rd20];
	fma.rn.f64 	%fd52, %fd30, %fd31, %fd29;
	st.global.f64 	[%rd3], %fd52;
	add.s32 	%r51, %r51, 8;
	add.s32 	%r50, %r50, %r6;
	add.s32 	%r49, %r49, 8;
	setp.ne.s32 	%p4, %r51, 0;
	mov.u32 	%r53, %r5;
	@%p4 bra 	$L__BB0_8;
$L__BB0_9:
	setp.eq.s32 	%p5, %r4, 0;
	@%p5 bra 	$L__BB0_17;
	add.s32 	%r36, %r4, -1;
	setp.lt.u32 	%p6, %r36, 3;
	@%p6 bra 	$L__BB0_12;
	add.s32 	%r37, %r53, %r10;
	mul.wide.u32 	%rd21, %r37, 8;
	add.s64 	%rd22, %rd2, %rd21;
	ld.global.f64 	%fd32, [%rd22];
	mad.lo.s32 	%r38, %r53, %r25, %r48;
	mul.wide.s32 	%rd23, %r38, 8;
	add.s64 	%rd24, %rd1, %rd23;
	ld.global.f64 	%fd33, [%rd24];
	fma.rn.f64 	%fd34, %fd32, %fd33, %fd52;
	st.global.f64 	[%rd3], %fd34;
	cvt.u64.u32 	%rd26, %r53;
	add.s64 	%rd27, %rd26, %rd38;
	shl.b64 	%rd28, %rd27, 3;
	add.s64 	%rd29, %rd2, %rd28;
	ld.global.f64 	%fd35, [%rd29+8];
	add.s64 	%rd31, %rd24, %rd43;
	ld.global.f64 	%fd36, [%rd31];
	fma.rn.f64 	%fd37, %fd35, %fd36, %fd34;
	st.global.f64 	[%rd3], %fd37;
	ld.global.f64 	%fd38, [%rd29+16];
	add.s64 	%rd32, %rd31, %rd43;
	ld.global.f64 	%fd39, [%rd32];
	fma.rn.f64 	%fd40, %fd38, %fd39, %fd37;
	st.global.f64 	[%rd3], %fd40;
	ld.global.f64 	%fd41, [%rd29+24];
	add.s64 	%rd33, %rd32, %rd43;
	ld.global.f64 	%fd42, [%rd33];
	fma.rn.f64 	%fd52, %fd41, %fd42, %fd40;
	st.global.f64 	[%rd3], %fd52;
	add.s32 	%r53, %r53, 4;
$L__BB0_12:
	and.b32  	%r39, %r25, 3;
	setp.eq.s32 	%p7, %r39, 0;
	@%p7 bra 	$L__BB0_17;
	setp.eq.s32 	%p8, %r39, 1;
	@%p8 bra 	$L__BB0_15;
	add.s32 	%r40, %r53, %r10;
	mul.wide.u32 	%rd34, %r40, 8;
	add.s64 	%rd35, %rd2, %rd34;
	ld.global.f64 	%fd43, [%rd35];
	mad.lo.s32 	%r41, %r53, %r25, %r48;
	mul.wide.s32 	%rd36, %r41, 8;
	add.s64 	%rd37, %rd1, %rd36;
	ld.global.f64 	%fd44, [%rd37];
	fma.rn.f64 	%fd45, %fd43, %fd44, %fd52;
	st.global.f64 	[%rd3], %fd45;
	cvt.u64.u32 	%rd39, %r53;
	add.s64 	%rd40, %rd39, %rd38;
	shl.b64 	%rd41, %rd40, 3;
	add.s64 	%rd42, %rd2, %rd41;
	ld.global.f64 	%fd46, [%rd42+8];
	add.s64 	%rd44, %rd37, %rd43;
	ld.global.f64 	%fd47, [%rd44];
	fma.rn.f64 	%fd52, %fd46, %fd47, %fd45;
	st.global.f64 	[%rd3], %fd52;
	add.s32 	%r53, %r53, 2;
$L__BB0_15:
	and.b32  	%r42, %r25, 1;
	setp.eq.b32 	%p9, %r42, 1;
	not.pred 	%p10, %p9;
	@%p10 bra 	$L__BB0_17;
	add.s32 	%r43, %r53, %r10;
	mul.wide.u32 	%rd45, %r43, 8;
	add.s64 	%rd46, %rd2, %rd45;
	ld.global.f64 	%fd48, [%rd46];
	mad.lo.s32 	%r44, %r53, %r25, %r48;
	mul.wide.s32 	%rd47, %r44, 8;
	add.s64 	%rd48, %rd1, %rd47;
	ld.global.f64 	%fd49, [%rd48];
	fma.rn.f64 	%fd50, %fd48, %fd49, %fd52;
	st.global.f64 	[%rd3], %fd50;
$L__BB0_17:
	add.s32 	%r48, %r48, %r7;
	setp.lt.s32 	%p11, %r48, %r25;
	@%p11 bra 	$L__BB0_6;
	bra.uni 	$L__BB0_3;

}


// ===== COMPILED SASS (sm_100) =====

	.target	sm_100

	.elftype	@"ET_EXEC"


//--------------------- .note.nv.tkinfo           --------------------------
	.section	.note.nv.tkinfo,"",@"SHT_NOTE"
	.sectionflags	@"SHF_NOTE_NV_TKINFO"
	.tkinfo
        /*0018*/ 	.word	0x00000002
        /*0030*/ 	.string	""
        /*0030*/ 	.string	"ptxas"
        /*0030*/ 	.string	"Cuda compilation tools, release 13.0, V13.0.88"
        /*0030*/ 	.string	"Build cuda_13.0.r13.0/compiler.36424714_0"
        /*0030*/ 	.string	"-arch sm_100 -m 64 "



//--------------------- .note.nv.cuinfo           --------------------------
	.section	.note.nv.cuinfo,"",@"SHT_NOTE"
	.sectionflags	@"SHF_NOTE_NV_CUINFO"
        /*0018*/ 	.short	0x0002
        /*001a*/ 	.short	0x0064
        /*001c*/ 	.short	0x0082
	.zero		2


//--------------------- .nv.info                  --------------------------
	.section	.nv.info,"",@"SHT_CUDA_INFO"
	.align	4


	//----- nvinfo : EIATTR_REGCOUNT
	.align		4
        /*0000*/ 	.byte	0x04, 0x2f
        /*0002*/ 	.short	(.L_1 - .L_0)
	.align		4
.L_0:
        /*0004*/ 	.word	index@(_Z9gpukerneliPdS_S_)
        /*0008*/ 	.word	0x00000020


	//----- nvinfo : EIATTR_FRAME_SIZE
	.align		4
.L_1:
        /*000c*/ 	.byte	0x04, 0x11
        /*000e*/ 	.short	(.L_3 - .L_2)
	.align		4
.L_2:
        /*0010*/ 	.word	index@(_Z9gpukerneliPdS_S_)
        /*0014*/ 	.word	0x00000000


	//----- nvinfo : EIATTR_MIN_STACK_SIZE
	.align		4
.L_3:
        /*0018*/ 	.byte	0x04, 0x12
        /*001a*/ 	.short	(.L_5 - .L_4)
	.align		4
.L_4:
        /*001c*/ 	.word	index@(_Z9gpukerneliPdS_S_)
        /*0020*/ 	.word	0x00000000
.L_5:


//--------------------- .nv.compat                --------------------------
	.section	.nv.compat,"",@"SHT_CUDA_COMPAT_INFO"
	.align	4
        /*0000*/ 	.byte	0x02, 0x09, 0x00, 0x00, 0x02, 0x02, 0x01, 0x00, 0x02, 0x05, 0x05, 0x00, 0x03, 0x07, 0x01, 0x01
        /*0010*/ 	.byte	0x02, 0x03, 0x00, 0x00, 0x02, 0x06, 0x01, 0x00, 0x04, 0x0b, 0x08, 0x00, 0x01, 0x00, 0x00, 0x00
        /*0020*/ 	.byte	0x00, 0x00, 0x00, 0x00


//--------------------- .nv.info._Z9gpukerneliPdS_S_ --------------------------
	.section	.nv.info._Z9gpukerneliPdS_S_,"",@"SHT_CUDA_INFO"
	.sectionflags	@""
	.align	4


	//----- nvinfo : EIATTR_CUDA_API_VERSION
	.align		4
        /*0000*/ 	.byte	0x04, 0x37
        /*0002*/ 	.short	(.L_7 - .L_6)
.L_6:
        /*0004*/ 	.word	0x00000082


	//----- nvinfo : EIATTR_KPARAM_INFO
	.align		4
.L_7:
        /*0008*/ 	.byte	0x04, 0x17
        /*000a*/ 	.short	(.L_9 - .L_8)
.L_8:
        /*000c*/ 	.word	0x00000000
        /*0010*/ 	.short	0x0003
        /*0012*/ 	.short	0x0018
        /*0014*/ 	.byte	0x00, 0xf5, 0x21, 0x00


	//----- nvinfo : EIATTR_KPARAM_INFO
	.align		4
.L_9:
        /*0018*/ 	.byte	0x04, 0x17
        /*001a*/ 	.short	(.L_11 - .L_10)
.L_10:
        /*001c*/ 	.word	0x00000000
        /*0020*/ 	.short	0x0002
        /*0022*/ 	.short	0x0010
        /*0024*/ 	.byte	0x00, 0xf5, 0x21, 0x00


	//----- nvinfo : EIATTR_KPARAM_INFO
	.align		4
.L_11:
        /*0028*/ 	.byte	0x04, 0x17
        /*002a*/ 	.short	(.L_13 - .L_12)
.L_12:
        /*002c*/ 	.word	0x00000000
        /*0030*/ 	.short	0x0001
        /*0032*/ 	.short	0x0008
        /*0034*/ 	.byte	0x00, 0xf5, 0x21, 0x00


	//----- nvinfo : EIATTR_KPARAM_INFO
	.align		4
.L_13:
        /*0038*/ 	.byte	0x04, 0x17
        /*003a*/ 	.short	(.L_15 - .L_14)
.L_14:
        /*003c*/ 	.word	0x00000000
        /*0040*/ 	.short	0x0000
        /*0042*/ 	.short	0x0000
        /*0044*/ 	.byte	0x00, 0xf0, 0x11, 0x00


	//----- nvinfo : EIATTR_SPARSE_MMA_MASK
	.align		4
.L_15:
        /*0048*/ 	.byte	0x03, 0x50
        /*004a*/ 	.short	0x0000


	//----- nvinfo : EIATTR_MAXREG_COUNT
	.align		4
        /*004c*/ 	.byte	0x03, 0x1b
        /*004e*/ 	.short	0x00ff


	//----- nvinfo : EIATTR_MERCURY_ISA_VERSION
	.align		4
        /*0050*/ 	.byte	0x03, 0x5f
        /*0052*/ 	.short	0x0101


	//----- nvinfo : EIATTR_VRC_CTA_INIT_COUNT
	.align		4
        /*0054*/ 	.byte	0x02, 0x4a
	.zero		1
	.zero		1


	//----- nvinfo : EIATTR_EXIT_INSTR_OFFSETS
	.align		4
        /*0058*/ 	.byte	0x04, 0x1c
        /*005a*/ 	.short	(.L_17 - .L_16)


	//   ....[0]....
.L_16:
        /*005c*/ 	.word	0x000000b0


	//   ....[1]....
        /*0060*/ 	.word	0x00000a80


	//----- nvinfo : EIATTR_CRS_STACK_SIZE
	.align		4
.L_17:
        /*0064*/ 	.byte	0x04, 0x1e
        /*0066*/ 	.short	(.L_19 - .L_18)
.L_18:
        /*0068*/ 	.word	0x00000000


	//----- nvinfo : EIATTR_CBANK_PARAM_SIZE
	.align		4
.L_19:
        /*006c*/ 	.byte	0x03, 0x19
        /*006e*/ 	.short	0x0020


	//----- nvinfo : EIATTR_PARAM_CBANK
	.align		4
        /*0070*/ 	.byte	0x04, 0x0a
        /*0072*/ 	.short	(.L_21 - .L_20)
	.align		4
.L_20:
        /*0074*/ 	.word	index@(.nv.constant0._Z9gpukerneliPdS_S_)
        /*0078*/ 	.short	0x0380
        /*007a*/ 	.short	0x0020


	//----- nvinfo : EIATTR_SW_WAR
	.align		4
.L_21:
        /*007c*/ 	.byte	0x04, 0x36
        /*007e*/ 	.short	(.L_23 - .L_22)
.L_22:
        /*0080*/ 	.word	0x00000008
.L_23:


//--------------------- .nv.callgraph             --------------------------
	.section	.nv.callgraph,"",@"SHT_CUDA_CALLGRAPH"
	.align	4
	.sectionentsize	8
	.align		4
        /*0000*/ 	.word	0x00000000
	.align		4
        /*0004*/ 	.word	0xffffffff
	.align		4
        /*0008*/ 	.word	0x00000000
	.align		4
        /*000c*/ 	.word	0xfffffffe
	.align		4
        /*0010*/ 	.word	0x00000000
	.align		4
        /*0014*/ 	.word	0xfffffffd
	.align		4
        /*0018*/ 	.word	0x00000000
	.align		4
        /*001c*/ 	.word	0xfffffffc


//--------------------- .text._Z9gpukerneliPdS_S_ --------------------------
	.section	.text._Z9gpukerneliPdS_S_,"ax",@progbits
	.align	128
        .global         _Z9gpukerneliPdS_S_
        .type           _Z9gpukerneliPdS_S_,@function
        .size           _Z9gpukerneliPdS_S_,(.L_x_10 - _Z9gpukerneliPdS_S_)
        .other          _Z9gpukerneliPdS_S_,@"STO_CUDA_ENTRY STV_DEFAULT"
_Z9gpukerneliPdS_S_:
.text._Z9gpukerneliPdS_S_:
[----:B------:R-:W-:Y:S01]  /*0000*/  LDC R1, c[0x0][0x37c] ;  /* 0x0000df00ff017b82 */ /* 0x000fe20000000800 */
[----:B------:R-:W0:Y:S07]  /*0010*/  S2R R3, SR_TID.Y ;  /* 0x0000000000037919 */ /* 0x000e2e0000002200 */
[----:B------:R-:W0:Y:S01]  /*0020*/  S2UR UR5, SR_CTAID.Y ;  /* 0x00000000000579c3 */ /* 0x000e220000002600 */
[----:B------:R-:W1:Y:S01]  /*0030*/  LDCU UR4, c[0x0][0x380] ;  /* 0x00007000ff0477ac */ /* 0x000e620008000800 */
[----:B------:R-:W2:Y:S06]  /*0040*/  S2R R5, SR_TID.X ;  /* 0x0000000000057919 */ /* 0x000eac0000002100 */
[----:B------:R-:W0:Y:S08]  /*0050*/  LDC R2, c[0x0][0x364] ;  /* 0x0000d900ff027b82 */ /* 0x000e300000000800 */
[----:B------:R-:W2:Y:S08]  /*0060*/  S2UR UR6, SR_CTAID.X ;  /* 0x00000000000679c3 */ /* 0x000eb00000002500 */
[----:B------:R-:W2:Y:S01]  /*0070*/  LDC R4, c[0x0][0x360] ;  /* 0x0000d800ff047b82 */ /* 0x000ea20000000800 */
[----:B0-----:R-:W-:-:S05]  /*0080*/  IMAD R2, R2, UR5, R3 ;  /* 0x0000000502027c24 */ /* 0x001fca000f8e0203 */
[----:B-1----:R-:W-:Y:S01]  /*0090*/  ISETP.GE.AND P0, PT, R2, UR4, PT ;  /* 0x0000000402007c0c */ /* 0x002fe2000bf06270 */
[----:B--2---:R-:W-:-:S12]  /*00a0*/  IMAD R0, R4, UR6, R5 ;  /* 0x0000000604007c24 */ /* 0x004fd8000f8e0205 */
[----:B------:R-:W-:Y:S05]  /*00b0*/  @P0 EXIT ;  /* 0x000000000000094d */ /* 0x000fea0003800000 */
[----:B------:R-:W0:Y:S01]  /*00c0*/  LDCU UR5, c[0x0][0x370] ;  /* 0x00006e00ff0577ac */ /* 0x000e220008000800 */
[----:B------:R-:W1:Y:S01]  /*00d0*/  LDCU.64 UR6, c[0x0][0x358] ;  /* 0x00006b00ff0677ac */ /* 0x000e620008000a00 */
[----:B------:R-:W-:Y:S01]  /*00e0*/  ULOP3.LUT UR4, UR4, 0x7, URZ, 0xc0, !UPT ;  /* 0x0000000704047892 */ /* 0x000fe2000f8ec0ff */
[----:B0-----:R-:W-:-:S11]  /*00f0*/  IMAD R3, R4, UR5, RZ ;  /* 0x0000000504037c24 */ /* 0x001fd6000f8e02ff */
.L_x_8:
[----:B0-----:R-:W0:Y:S01]  /*0100*/  LDCU UR5, c[0x0][0x380] ;  /* 0x00007000ff0577ac */ /* 0x001e220008000800 */
[----:B------:R-:W-:Y:S01]  /*0110*/  BSSY.RECONVERGENT B0, `(.L_x_0) ;  /* 0x0000091000007945 */ /* 0x000fe20003800200 */
[----:B0-----:R-:W-:-:S04]  /*0120*/  MOV R5, UR5 ;  /* 0x0000000500057c02 */ /* 0x001fc80008000f00 */
[----:B------:R-:W-:-:S13]  /*0130*/  ISETP.GE.AND P0, PT, R0, R5, PT ;  /* 0x000000050000720c */ /* 0x000fda0003f06270 */
[----:B--23-5:R-:W-:Y:S05]  /*0140*/  @P0 BRA `(.L_x_1) ;  /* 0x0000000800340947 */ /* 0x02cfea0003800000 */
[----:B------:R-:W-:Y:S01]  /*0150*/  IMAD R4, R2, R5, RZ ;  /* 0x0000000502047224 */ /* 0x000fe200078e02ff */
[----:B------:R-:W-:-:S07]  /*0160*/  MOV R6, R0 ;  /* 0x0000000000067202 */ /* 0x000fce0000000f00 */
.L_x_7:
[----:B0123--:R-:W0:Y:S01]  /*0170*/  LDC.64 R10, c[0x0][0x398] ;  /* 0x0000e600ff0a7b82 */ /* 0x00fe220000000a00 */
[----:B------:R-:W-:Y:S01]  /*0180*/  IADD3 R5, PT, PT, R4, R6, RZ ;  /* 0x0000000604057210 */ /* 0x000fe20007ffe0ff */
[----:B------:R-:W2:Y:S04]  /*0190*/  LDCU UR5, c[0x0][0x380] ;  /* 0x00007000ff0577ac */ /* 0x000ea80008000800 */
[----:B0-----:R-:W-:-:S05]  /*01a0*/  IMAD.WIDE R10, R5, 0x8, R10 ;  /* 0x00000008050a7825 */ /* 0x001fca00078e020a */
[----:B-1---5:R0:W5:Y:S01]  /*01b0*/  LDG.E.64 R24, desc[UR6][R10.64] ;  /* 0x000000060a187981 */ /* 0x022162000c1e1b00 */
[----:B--2---:R-:W-:Y:S01]  /*01c0*/  MOV R5, UR5 ;  /* 0x0000000500057c02 */ /* 0x004fe20008000f00 */
[----:B------:R-:W-:-:S04]  /*01d0*/  HFMA2 R8, -RZ, RZ, 0, 0 ;  /* 0x00000000ff087431 */ /* 0x000fc800000001ff */
[----:B------:R-:W-:-:S05]  /*01e0*/  VIADD R7, R5, 0xffffffff ;  /* 0xffffffff05077836 */ /* 0x000fca0000000000 */
[----:B------:R-:W-:-:S13]  /*01f0*/  ISETP.GE.U32.AND P0, PT, R7, 0x7, PT ;  /* 0x000000070700780c */ /* 0x000fda0003f06070 */
[----:B0-----:R-:W-:Y:S05]  /*0200*/  @!P0 BRA `(.L_x_2) ;  /* 0x0000000000d08947 */ /* 0x001fea0003800000 */
[----:B------:R-:W-:Y:S02]  /*0210*/  LOP3.LUT R8, R5, 0x7ffffff8, RZ, 0xc0, !PT ;  /* 0x7ffffff805087812 */ /* 0x000fe400078ec0ff */
[----:B------:R-:W-:Y:S02]  /*0220*/  MOV R9, R4 ;  /* 0x0000000400097202 */ /* 0x000fe40000000f00 */
[----:B------:R-:W-:Y:S01]  /*0230*/  MOV R22, R6 ;  /* 0x0000000600167202 */ /* 0x000fe20000000f00 */
[----:B------:R-:W-:-:S07]  /*0240*/  IMAD.MOV R7, RZ, RZ, -R8 ;  /* 0x000000ffff077224 */ /* 0x000fce00078e0a08 */
.L_x_3:
[----:B------:R-:W0:Y:S08]  /*0250*/  LDC.64 R12, c[0x0][0x388] ;  /* 0x0000e200ff0c7b82 */ /* 0x000e300000000a00 */
[----:B------:R-:W1:Y:S01]  /*0260*/  LDC.64 R20, c[0x0][0x390] ;  /* 0x0000e400ff147b82 */ /* 0x000e620000000a00 */
[----:B0-----:R-:W-:-:S05]  /*0270*/  IMAD.WIDE.U32 R12, R9, 0x8, R12 ;  /* 0x00000008090c7825 */ /* 0x001fca00078e000c */
[----:B--2---:R-:W2:Y:S01]  /*0280*/  LDG.E.64 R14, desc[UR6][R12.64] ;  /* 0x000000060c0e7981 */ /* 0x004ea2000c1e1b00 */
[----:B-1----:R-:W-:-:S05]  /*0290*/  IMAD.WIDE R20, R22, 0x8, R20 ;  /* 0x0000000816147825 */ /* 0x002fca00078e0214 */
[----:B------:R-:W2:Y:S01]  /*02a0*/  LDG.E.64 R18, desc[UR6][R20.64] ;  /* 0x0000000614127981 */ /* 0x000ea2000c1e1b00 */
[----:B------:R-:W-:Y:S01]  /*02b0*/  IMAD.WIDE R28, R5, 0x8, R20 ;  /* 0x00000008051c7825 */ /* 0x000fe200078e0214 */
[----:B--2--5:R-:W-:-:S07]  /*02c0*/  DFMA R18, R14, R18, R24 ;  /* 0x000000120e12722b */ /* 0x024fce0000000018 */
[----:B------:R0:W-:Y:S04]  /*02d0*/  STG.E.64 desc[UR6][R10.64], R18 ;  /* 0x000000120a007986 */ /* 0x0001e8000c101b06 */
[----:B------:R-:W2:Y:S04]  /*02e0*/  LDG.E.64 R14, desc[UR6][R12.64+0x8] ;  /* 0x000008060c0e7981 */ /* 0x000ea8000c1e1b00 */
[----:B------:R-:W2:Y:S01]  /*02f0*/  LDG.E.64 R26, desc[UR6][R28.64] ;  /* 0x000000061c1a7981 */ /* 0x000ea2000c1e1b00 */
[----:B------:R-:W-:Y:S01]  /*0300*/  IMAD.WIDE R24, R5, 0x8, R28 ;  /* 0x0000000805187825 */ /* 0x000fe200078e021c */
[----:B--2---:R-:W-:-:S07]  /*0310*/  DFMA R26, R14, R26, R18 ;  /* 0x0000001a0e1a722b */ /* 0x004fce0000000012 */
[----:B------:R1:W-:Y:S04]  /*0320*/  STG.E.64 desc[UR6][R10.64], R26 ;  /* 0x0000001a0a007986 */ /* 0x0003e8000c101b06 */
[----:B------:R-:W2:Y:S04]  /*0330*/  LDG.E.64 R14, desc[UR6][R12.64+0x10] ;  /* 0x000010060c0e7981 */ /* 0x000ea8000c1e1b00 */
[----:B------:R-:W2:Y:S01]  /*0340*/  LDG.E.64 R16, desc[UR6][R24.64] ;  /* 0x0000000618107981 */ /* 0x000ea2000c1e1b00 */
[----:B------:R-:W-:Y:S01]  /*0350*/  IMAD.WIDE R20, R5, 0x8, R24 ;  /* 0x0000000805147825 */ /* 0x000fe200078e0218 */
[----:B--2---:R-:W-:-:S07]  /*0360*/  DFMA R16, R14, R16, R26 ;  /* 0x000000100e10722b */ /* 0x004fce000000001a */
[----:B------:R2:W-:Y:S04]  /*0370*/  STG.E.64 desc[UR6][R10.64], R16 ;  /* 0x000000100a007986 */ /* 0x0005e8000c101b06 */
[----:B------:R-:W3:Y:S04]  /*0380*/  LDG.E.64 R14, desc[UR6][R12.64+0x18] ;  /* 0x000018060c0e7981 */ /* 0x000ee8000c1e1b00 */
[----:B0-----:R-:W3:Y:S01]  /*0390*/  LDG.E.64 R18, desc[UR6][R20.64] ;  /* 0x0000000614127981 */ /* 0x001ee2000c1e1b00 */
[----:B------:R-:W-:Y:S01]  /*03a0*/  IMAD.WIDE R28, R5, 0x8, R20 ;  /* 0x00000008051c7825 */ /* 0x000fe200078e0214 */
[----:B---3--:R-:W-:-:S07]  /*03b0*/  DFMA R18, R14, R18, R16 ;  /* 0x000000120e12722b */ /* 0x008fce0000000010 */
[----:B------:R0:W-:Y:S04]  /*03c0*/  STG.E.64 desc[UR6][R10.64], R18 ;  /* 0x000000120a007986 */ /* 0x0001e8000c101b06 */
[----:B------:R-:W3:Y:S04]  /*03d0*/  LDG.E.64 R14, desc[UR6][R12.64+0x20] ;  /* 0x000020060c0e7981 */ /* 0x000ee8000c1e1b00 */
[----:B-1----:R-:W3:Y:S01]  /*03e0*/  LDG.E.64 R26, desc[UR6][R28.64] ;  /* 0x000000061c1a7981 */ /* 0x002ee2000c1e1b00 */
[----:B------:R-:W-:Y:S01]  /*03f0*/  IMAD.WIDE R24, R5, 0x8, R28 ;  /* 0x0000000805187825 */ /* 0x000fe200078e021c */
[----:B---3--:R-:W-:-:S07]  /*0400*/  DFMA R26, R14, R26, R18 ;  /* 0x0000001a0e1a722b */ /* 0x008fce0000000012 */
[----:B------:R1:W-:Y:S04]  /*0410*/  STG.E.64 desc[UR6][R10.64], R26 ;  /* 0x0000001a0a007986 */ /* 0x0003e8000c101b06 */
[----:B------:R-:W3:Y:S04]  /*0420*/  LDG.E.64 R14, desc[UR6][R12.64+0x28] ;  /* 0x000028060c0e7981 */ /* 0x000ee8000c1e1b00 */
[----:B--2---:R-:W3:Y:S02]  /*0430*/  LDG.E.64 R16, desc[UR6][R24.64] ;  /* 0x0000000618107981 */ /* 0x004ee4000c1e1b00 */
[----:B---3--:R-:W-:Y:S01]  /*0440*/  DFMA R14, R14, R16, R26 ;  /* 0x000000100e0e722b */ /* 0x008fe2000000001a */
[----:B------:R-:W-:-:S06]  /*0450*/  IMAD.WIDE R16, R5, 0x8, R24 ;  /* 0x0000000805107825 */ /* 0x000fcc00078e0218 */
[----:B------:R2:W-:Y:S04]  /*0460*/  STG.E.64 desc[UR6][R10.64], R14 ;  /* 0x0000000e0a007986 */ /* 0x0005e8000c101b06 */
[----:B0-----:R-:W3:Y:S04]  /*0470*/  LDG.E.64 R18, desc[UR6][R12.64+0x30] ;  /* 0x000030060c127981 */ /* 0x001ee8000c1e1b00 */
[----:B------:R-:W3:Y:S02]  /*0480*/  LDG.E.64 R20, desc[UR6][R16.64] ;  /* 0x0000000610147981 */ /* 0x000ee4000c1e1b00 */
[----:B---3--:R-:W-:Y:S01]  /*0490*/  DFMA R18, R18, R20, R14 ;  /* 0x000000141212722b */ /* 0x008fe2000000000e */
[----:B------:R-:W-:-:S06]  /*04a0*/  IMAD.WIDE R20, R5, 0x8, R16 ;  /* 0x0000000805147825 */ /* 0x000fcc00078e0210 */
[----:B------:R2:W-:Y:S04]  /*04b0*/  STG.E.64 desc[UR6][R10.64], R18 ;  /* 0x000000120a007986 */ /* 0x0005e8000c101b06 */
[----:B-1----:R-:W3:Y:S04]  /*04c0*/  LDG.E.64 R26, desc[UR6][R12.64+0x38] ;  /* 0x000038060c1a7981 */ /* 0x002ee8000c1e1b00 */
[----:B------:R-:W3:Y:S01]  /*04d0*/  LDG.E.64 R20, desc[UR6][R20.64] ;  /* 0x0000000614147981 */ /* 0x000ee2000c1e1b00 */
[----:B------:R-:W-:-:S04]  /*04e0*/  IADD3 R7, PT, PT, R7, 0x8, RZ ;  /* 0x0000000807077810 */ /* 0x000fc80007ffe0ff */
[----:B------:R-:W-:Y:S02]  /*04f0*/  ISETP.NE.AND P0, PT, R7, RZ, PT ;  /* 0x000000ff0700720c */ /* 0x000fe40003f05270 */
[----:B------:R-:W-:Y:S02]  /*0500*/  IADD3 R9, PT, PT, R9, 0x8, RZ ;  /* 0x0000000809097810 */ /* 0x000fe40007ffe0ff */
[----:B------:R-:W-:Y:S01]  /*0510*/  LEA R22, R5, R22, 0x3 ;  /* 0x0000001605167211 */ /* 0x000fe200078e18ff */
[----:B---3--:R-:W-:-:S07]  /*0520*/  DFMA R24, R26, R20, R18 ;  /* 0x000000141a18722b */ /* 0x008fce0000000012 */
[----:B------:R2:W-:Y:S01]  /*0530*/  STG.E.64 desc[UR6][R10.64], R24 ;  /* 0x000000180a007986 */ /* 0x0005e2000c101b06 */
[----:B------:R-:W-:Y:S05]  /*0540*/  @P0 BRA `(.L_x_3) ;  /* 0xfffffffc00400947 */ /* 0x000fea000383ffff */
.L_x_2:
[----:B------:R-:W-:-:S09]  /*0550*/  UISETP.NE.AND UP0, UPT, UR4, URZ, UPT ;  /* 0x000000ff0400728c */ /* 0x000fd2000bf05270 */
[----:B------:R-:W-:Y:S05]  /*0560*/  BRA.U !UP0, `(.L_x_4) ;  /* 0x0000000508207547 */ /* 0x000fea000b800000 */
[----:B------:R-:W-:-:S04]  /*0570*/  UIADD3 UR5, UPT, UPT, UR4, -0x1, URZ ;  /* 0xffffffff04057890 */ /* 0x000fc8000fffe0ff */
[----:B------:R-:W-:-:S09]  /*0580*/  UISETP.GE.U32.AND UP0, UPT, UR5, 0x3, UPT ;  /* 0x000000030500788c */ /* 0x000fd2000bf06070 */
[----:B------:R-:W-:Y:S05]  /*0590*/  BRA.U !UP0, `(.L_x_5) ;  /* 0x00000001087c7547 */ /* 0x000fea000b800000 */
[----:B------:R-:W0:Y:S01]  /*05a0*/  LDC.64 R16, c[0x0][0x388] ;  /* 0x0000e200ff107b82 */ /* 0x000e220000000a00 */
[----:B------:R-:W-:Y:S01]  /*05b0*/  IMAD.IADD R7, R4, 0x1, R8 ;  /* 0x0000000104077824 */ /* 0x000fe200078e0208 */
[----:B------:R-:W1:Y:S01]  /*05c0*/  LDCU.64 UR8, c[0x0][0x388] ;  /* 0x00007100ff0877ac */ /* 0x000e620008000a00 */
[----:B------:R-:W-:-:S05]  /*05d0*/  IMAD R9, R8, R5, R6 ;  /* 0x0000000508097224 */ /* 0x000fca00078e0206 */
[----:B------:R-:W3:Y:S01]  /*05e0*/  LDC.64 R12, c[0x0][0x390] ;  /* 0x0000e400ff0c7b82 */ /* 0x000ee20000000a00 */
[----:B0-----:R-:W-:-:S06]  /*05f0*/  IMAD.WIDE.U32 R16, R7, 0x8, R16 ;  /* 0x0000000807107825 */ /* 0x001fcc00078e0010 */
[----:B------:R-:W4:Y:S01]  /*0600*/  LDG.E.64 R16, desc[UR6][R16.64] ;  /* 0x0000000610107981 */ /* 0x000f22000c1e1b00 */
[----:B---3--:R-:W-:-:S05]  /*0610*/  IMAD.WIDE R12, R9, 0x8, R12 ;  /* 0x00000008090c7825 */ /* 0x008fca00078e020c */
[----:B--2---:R-:W4:Y:S01]  /*0620*/  LDG.E.64 R18, desc[UR6][R12.64] ;  /* 0x000000060c127981 */ /* 0x004f22000c1e1b00 */
[----:B------:R-:W-:-:S04]  /*0630*/  IADD3 R7, P0, PT, R4, R8, RZ ;  /* 0x0000000804077210 */ /* 0x000fc80007f1e0ff */
[----:B------:R-:W-:Y:S02]  /*0640*/  IADD3.X R20, PT, PT, RZ, RZ, RZ, P0, !PT ;  /* 0x000000ffff147210 */ /* 0x000fe400007fe4ff */
[----:B-1----:R-:W-:-:S04]  /*0650*/  LEA R14, P0, R7, UR8, 0x3 ;  /* 0x00000008070e7c11 */ /* 0x002fc8000f8018ff */
[----:B------:R-:W-:Y:S01]  /*0660*/  LEA.HI.X R15, R7, UR9, R20, 0x3, P0 ;  /* 0x00000009070f7c11 */ /* 0x000fe200080f1c14 */
[----:B----45:R-:W-:Y:S01]  /*0670*/  DFMA R24, R16, R18, R24 ;  /* 0x000000121018722b */ /* 0x030fe20000000018 */
[----:B------:R-:W-:-:S06]  /*0680*/  IMAD.WIDE R18, R5, 0x8, R12 ;  /* 0x0000000805127825 */ /* 0x000fcc00078e020c */
[----:B------:R0:W-:Y:S04]  /*0690*/  STG.E.64 desc[UR6][R10.64], R24 ;  /* 0x000000180a007986 */ /* 0x0001e8000c101b06 */
[----:B------:R-:W2:Y:S04]  /*06a0*/  LDG.E.64 R20, desc[UR6][R18.64] ;  /* 0x0000000612147981 */ /* 0x000ea8000c1e1b00 */
[----:B------:R-:W2:Y:S02]  /*06b0*/  LDG.E.64 R16, desc[UR6][R14.64+0x8] ;  /* 0x000008060e107981 */ /* 0x000ea4000c1e1b00 */
[----:B--2---:R-:W-:Y:S01]  /*06c0*/  DFMA R16, R16, R20, R24 ;  /* 0x000000141010722b */ /* 0x004fe20000000018 */
[----:B------:R-:W-:-:S06]  /*06d0*/  IMAD.WIDE R20, R5, 0x8, R18 ;  /* 0x0000000805147825 */ /* 0x000fcc00078e0212 */
[----:B------:R1:W-:Y:S04]  /*06e0*/  STG.E.64 desc[UR6][R10.64], R16 ;  /* 0x000000100a007986 */ /* 0x0003e8000c101b06 */
[----:B------:R-:W2:Y:S04]  /*06f0*/  LDG.E.64 R12, desc[UR6][R14.64+0x10] ;  /* 0x000010060e0c7981 */ /* 0x000ea8000c1e1b00 */
[----:B------:R-:W2:Y:S02]  /*0700*/  LDG.E.64 R22, desc[UR6][R20.64] ;  /* 0x0000000614167981 */ /* 0x000ea4000c1e1b00 */
[----:B--2---:R-:W-:Y:S01]  /*0710*/  DFMA R12, R12, R22, R16 ;  /* 0x000000160c0c722b */ /* 0x004fe20000000010 */
[----:B------:R-:W-:-:S06]  /*0720*/  IMAD.WIDE R22, R5, 0x8, R20 ;  /* 0x0000000805167825 */ /* 0x000fcc00078e0214 */
[----:B------:R1:W-:Y:S04]  /*0730*/  STG.E.64 desc[UR6][R10.64], R12 ;  /* 0x0000000c0a007986 */ /* 0x0003e8000c101b06 */
[----:B0-----:R-:W2:Y:S04]  /*0740*/  LDG.E.64 R24, desc[UR6][R14.64+0x18] ;  /* 0x000018060e187981 */ /* 0x001ea8000c1e1b00 */
[----:B------:R-:W2:Y:S01]  /*0750*/  LDG.E.64 R22, desc[UR6][R22.64] ;  /* 0x0000000616167981 */ /* 0x000ea2000c1e1b00 */
[----:B------:R-:W-:Y:S01]  /*0760*/  IADD3 R8, PT, PT, R8, 0x4, RZ ;  /* 0x0000000408087810 */ /* 0x000fe20007ffe0ff */
[----:B--2---:R-:W-:-:S07]  /*0770*/  DFMA R24, R24, R22, R12 ;  /* 0x000000161818722b */ /* 0x004fce000000000c */
[----:B------:R1:W-:Y:S04]  /*0780*/  STG.E.64 desc[UR6][R10.64], R24 ;  /* 0x000000180a007986 */ /* 0x0003e8000c101b06 */
.L_x_5:
[----:B------:R-:W-:-:S13]  /*0790*/  LOP3.LUT P0, R7, R5, 0x3, RZ, 0xc0, !PT ;  /* 0x0000000305077812 */ /* 0x000fda000780c0ff */
[----:B------:R-:W-:Y:S05]  /*07a0*/  @!P0 BRA `(.L_x_4) ;  /* 0x0000000000908947 */ /* 0x000fea0003800000 */
[----:B------:R-:W-:Y:S02]  /*07b0*/  ISETP.NE.AND P1, PT, R7, 0x1, PT ;  /* 0x000000010700780c */ /* 0x000fe40003f25270 */
[----:B------:R-:W-:-:S04]  /*07c0*/  LOP3.LUT R9, R5, 0x1, RZ, 0xc0, !PT ;  /* 0x0000000105097812 */ /* 0x000fc800078ec0ff */
[----:B------:R-:W-:-:S07]  /*07d0*/  ISETP.NE.U32.AND P0, PT, R9, 0x1, PT ;  /* 0x000000010900780c */ /* 0x000fce0003f05070 */
[----:B------:R-:W-:Y:S06]  /*07e0*/  @!P1 BRA `(.L_x_6) ;  /* 0x0000000000549947 */ /* 0x000fec0003800000 */
[----:B-1----:R-:W0:Y:S01]  /*07f0*/  LDC.64 R12, c[0x0][0x388] ;  /* 0x0000e200ff0c7b82 */ /* 0x002e220000000a00 */
[----:B------:R-:W-:Y:S01]  /*0800*/  IADD3 R21, PT, PT, R4, R8, RZ ;  /* 0x0000000804157210 */ /* 0x000fe20007ffe0ff */
[----:B------:R-:W-:Y:S01]  /*0810*/  IMAD R7, R8, R5, R6 ;  /* 0x0000000508077224 */ /* 0x000fe200078e0206 */
[----:B------:R-:W1:Y:S05]  /*0820*/  LDCU.64 UR8, c[0x0][0x388] ;  /* 0x00007100ff0877ac */ /* 0x000e6a0008000a00 */
[----:B--2---:R-:W2:Y:S01]  /*0830*/  LDC.64 R14, c[0x0][0x390] ;  /* 0x0000e400ff0e7b82 */ /* 0x004ea20000000a00 */
[----:B0-----:R-:W-:-:S05]  /*0840*/  IMAD.WIDE.U32 R20, R21, 0x8, R12 ;  /* 0x0000000815147825 */ /* 0x001fca00078e000c */
[----:B------:R-:W3:Y:S01]  /*0850*/  LDG.E.64 R16, desc[UR6][R20.64] ;  /* 0x0000000614107981 */ /* 0x000ee2000c1e1b00 */
[----:B--2---:R-:W-:-:S05]  /*0860*/  IMAD.WIDE R14, R7, 0x8, R14 ;  /* 0x00000008070e7825 */ /* 0x004fca00078e020e */
[----:B------:R-:W3:Y:S01]  /*0870*/  LDG.E.64 R18, desc[UR6][R14.64] ;  /* 0x000000060e127981 */ /* 0x000ee2000c1e1b00 */
[----:B------:R-:W-:-:S05]  /*0880*/  IADD3 R7, P1, PT, R4, R8, RZ ;  /* 0x0000000804077210 */ /* 0x000fca0007f3e0ff */
[----:B------:R-:W-:Y:S01]  /*0890*/  IMAD.X R22, RZ, RZ, RZ, P1 ;  /* 0x000000ffff167224 */ /* 0x000fe200008e06ff */
[----:B-1----:R-:W-:-:S04]  /*08a0*/  LEA R12, P1, R7, UR8, 0x3 ;  /* 0x00000008070c7c11 */ /* 0x002fc8000f8218ff */
[----:B------:R-:W-:Y:S01]  /*08b0*/  LEA.HI.X R13, R7, UR9, R22, 0x3, P1 ;  /* 0x00000009070d7c11 */ /* 0x000fe200088f1c16 */
[----:B---3-5:R-:W-:Y:S01]  /*08c0*/  DFMA R16, R16, R18, R24 ;  /* 0x000000121010722b */ /* 0x028fe20000000018 */
[----:B------:R-:W-:-:S06]  /*08d0*/  IMAD.WIDE R18, R5, 0x8, R14 ;  /* 0x0000000805127825 */ /* 0x000fcc00078e020e */
[----:B------:R0:W-:Y:S04]  /*08e0*/  STG.E.64 desc[UR6][R10.64], R16 ;  /* 0x000000100a007986 */ /* 0x0001e8000c101b06 */
[----:B------:R-:W2:Y:S04]  /*08f0*/  LDG.E.64 R24, desc[UR6][R18.64] ;  /* 0x0000000612187981 */ /* 0x000ea8000c1e1b00 */
[----:B------:R-:W2:Y:S01]  /*0900*/  LDG.E.64 R12, desc[UR6][R12.64+0x8] ;  /* 0x000008060c0c7981 */ /* 0x000ea2000c1e1b00 */
[----:B------:R-:W-:Y:S01]  /*0910*/  IADD3 R8, PT, PT, R8, 0x2, RZ ;  /* 0x0000000208087810 */ /* 0x000fe20007ffe0ff */
[----:B--2---:R-:W-:-:S07]  /*0920*/  DFMA R24, R12, R24, R16 ;  /* 0x000000180c18722b */ /* 0x004fce0000000010 */
[----:B------:R0:W-:Y:S04]  /*0930*/  STG.E.64 desc[UR6][R10.64], R24 ;  /* 0x000000180a007986 */ /* 0x0001e8000c101b06 */
.L_x_6:
[----:B------:R-:W-:Y:S05]  /*0940*/  @P0 BRA `(.L_x_4) ;  /* 0x0000000000280947 */ /* 0x000fea0003800000 */
[----:B-1----:R-:W1:Y:S01]  /*0950*/  LDC.64 R12, c[0x0][0x388] ;  /* 0x0000e200ff0c7b82 */ /* 0x002e620000000a00 */
[----:B------:R-:W-:Y:S01]  /*0960*/  IADD3 R9, PT, PT, R4, R8, RZ ;  /* 0x0000000804097210 */ /* 0x000fe20007ffe0ff */
[----:B------:R-:W-:-:S06]  /*0970*/  IMAD R7, R8, R5, R6 ;  /* 0x0000000508077224 */ /* 0x000fcc00078e0206 */
[----:B--2---:R-:W2:Y:S01]  /*0980*/  LDC.64 R14, c[0x0][0x390] ;  /* 0x0000e400ff0e7b82 */ /* 0x004ea20000000a00 */
[----:B-1----:R-:W-:-:S06]  /*0990*/  IMAD.WIDE.U32 R8, R9, 0x8, R12 ;  /* 0x0000000809087825 */ /* 0x002fcc00078e000c */
[----:B------:R-:W0:Y:S01]  /*09a0*/  LDG.E.64 R8, desc[UR6][R8.64] ;  /* 0x0000000608087981 */ /* 0x000e22000c1e1b00 */
[----:B--2---:R-:W-:-:S06]  /*09b0*/  IMAD.WIDE R12, R7, 0x8, R14 ;  /* 0x00000008070c7825 */ /* 0x004fcc00078e020e */
[----:B------:R-:W0:Y:S02]  /*09c0*/  LDG.E.64 R12, desc[UR6][R12.64] ;  /* 0x000000060c0c7981 */ /* 0x000e24000c1e1b00 */
[----:B0----5:R-:W-:-:S07]  /*09d0*/  DFMA R24, R8, R12, R24 ;  /* 0x0000000c0818722b */ /* 0x021fce0000000018 */
[----:B------:R3:W-:Y:S04]  /*09e0*/  STG.E.64 desc[UR6][R10.64], R24 ;  /* 0x000000180a007986 */ /* 0x0007e8000c101b06 */
.L_x_4:
[----:B------:R-:W-:-:S04]  /*09f0*/  IADD3 R6, PT, PT, R3, R6, RZ ;  /* 0x0000000603067210 */ /* 0x000fc80007ffe0ff */
[----:B------:R-:W-:-:S13]  /*0a00*/  ISETP.GE.AND P0, PT, R6, R5, PT ;  /* 0x000000050600720c */ /* 0x000fda0003f06270 */
[----:B------:R-:W-:Y:S05]  /*0a10*/  @!P0 BRA `(.L_x_7) ;  /* 0xfffffff400d48947 */ /* 0x000fea000383ffff */
.L_x_1:
[----:B-1----:R-:W-:Y:S05]  /*0a20*/  BSYNC.RECONVERGENT B0 ;  /* 0x0000000000007941 */ /* 0x002fea0003800200 */
.L_x_0:
[----:B------:R-:W1:Y:S01]  /*0a30*/  LDCU UR5, c[0x0][0x364] ;  /* 0x00006c80ff0577ac */ /* 0x000e620008000800 */
[----:B------:R-:W1:Y:S02]  /*0a40*/  LDC R7, c[0x0][0x374] ;  /* 0x0000dd00ff077b82 */ /* 0x000e640000000800 */
[----:B-1----:R-:W-:-:S05]  /*0a50*/  IMAD R2, R7, UR5, R2 ;  /* 0x0000000507027c24 */ /* 0x002fca000f8e0202 */
[----:B------:R-:W-:-:S13]  /*0a60*/  ISETP.GE.AND P0, PT, R2, R5, PT ;  /* 0x000000050200720c */ /* 0x000fda0003f06270 */
[----:B------:R-:W-:Y:S05]  /*0a70*/  @!P0 BRA `(.L_x_8) ;  /* 0xfffffff400a08947 */ /* 0x000fea000383ffff */
[----:B------:R-:W-:Y:S05]  /*0a80*/  EXIT ;  /* 0x000000000000794d */ /* 0x000fea0003800000 */
.L_x_9:
[----:B------:R-:W-:-:S00]  /*0a90*/  BRA `(.L_x_9) ;  /* 0xfffffffc00fc7947 */ /* 0x000fc0000383ffff */
[----:B------:R-:W-:-:S00]  /*0aa0*/  NOP ;  /* 0x0000000000007918 */ /* 0x000fc00000000000 */
        /* <DEDUP_REMOVED lines=13> */
.L_x_10:


//--------------------- .nv.shared.reserved.0     --------------------------
	.section	.nv.shared.reserved.0,"aw",@nobits
	.weak		__nv_reservedSMEM_offset_0_alias
	.size		__nv_reservedSMEM_offset_0_alias, 0, 64
	.other		__nv_reservedSMEM_offset_0_alias,@"STO_CUDA_RESERVED_SHARED STV_DEFAULT"
__nv_reservedSMEM_offset_0_alias:
	.zero		0
	.zero		64


//--------------------- .nv.constant0._Z9gpukerneliPdS_S_ --------------------------
	.section	.nv.constant0._Z9gpukerneliPdS_S_,"a",@progbits
	.sectionflags	@""
	.align	4
.nv.constant0._Z9gpukerneliPdS_S_:
	.zero		928


//--------------------- SYMBOLS --------------------------

	.type		.nv.reservedSmem.offset0,@object
	.size		.nv.reservedSmem.offset0,0x4
